//
// Generated by NVIDIA NVVM Compiler
//
// Compiler Build ID: CL-36424714
// Cuda compilation tools, release 13.0, V13.0.88
// Based on NVVM 20.0.0
//

.version 9.0
.target sm_100
.address_size 64

	// .globl	_Z18float_inner_kerneliiiPKfS0_Pf
.extern .shared .align 16 .b8 shared_data[];

.visible .entry _Z18float_inner_kerneliiiPKfS0_Pf(
	.param .u32 _Z18float_inner_kerneliiiPKfS0_Pf_param_0,
	.param .u32 _Z18float_inner_kerneliiiPKfS0_Pf_param_1,
	.param .u32 _Z18float_inner_kerneliiiPKfS0_Pf_param_2,
	.param .u64 .ptr .align 1 _Z18float_inner_kerneliiiPKfS0_Pf_param_3,
	.param .u64 .ptr .align 1 _Z18float_inner_kerneliiiPKfS0_Pf_param_4,
	.param .u64 .ptr .align 1 _Z18float_inner_kerneliiiPKfS0_Pf_param_5
)
{
	.reg .pred 	%p<8>;
	.reg .b32 	%r<23>;
	.reg .b32 	%f<8>;
	.reg .b64 	%rd<13>;

	ld.param.u32 	%r11, [_Z18float_inner_kerneliiiPKfS0_Pf_param_0];
	ld.param.u32 	%r12, [_Z18float_inner_kerneliiiPKfS0_Pf_param_1];
	ld.param.u32 	%r10, [_Z18float_inner_kerneliiiPKfS0_Pf_param_2];
	ld.param.u64 	%rd1, [_Z18float_inner_kerneliiiPKfS0_Pf_param_3];
	ld.param.u64 	%rd2, [_Z18float_inner_kerneliiiPKfS0_Pf_param_4];
	ld.param.u64 	%rd3, [_Z18float_inner_kerneliiiPKfS0_Pf_param_5];
	mov.u32 	%r1, %tid.x;
	mov.u32 	%r2, %ctaid.x;
	mad.lo.s32 	%r13, %r12, %r2, %r1;
	mov.u32 	%r4, %ctaid.y;
	mad.lo.s32 	%r5, %r10, %r1, %r4;
	mul.lo.s32 	%r14, %r10, %r12;
	setp.ge.s32 	%p1, %r5, %r14;
	mul.lo.s32 	%r15, %r12, %r11;
	setp.ge.s32 	%p2, %r13, %r15;
	shl.b32 	%r17, %r1, 2;
	mov.u32 	%r18, shared_data;
	add.s32 	%r6, %r18, %r17;
	or.pred  	%p3, %p1, %p2;
	@%p3 bra 	$L__BB0_2;
	cvta.to.global.u64 	%rd4, %rd1;
	cvta.to.global.u64 	%rd5, %rd2;
	mul.wide.s32 	%rd6, %r13, 4;
	add.s64 	%rd7, %rd4, %rd6;
	ld.global.f32 	%f1, [%rd7];
	mul.wide.s32 	%rd8, %r5, 4;
	add.s64 	%rd9, %rd5, %rd8;
	ld.global.f32 	%f2, [%rd9];
	mul.f32 	%f3, %f1, %f2;
	st.shared.f32 	[%r6], %f3;
$L__BB0_2:
	bar.sync 	0;
	mov.u32 	%r22, %ntid.x;
	setp.lt.u32 	%p4, %r22, 2;
	@%p4 bra 	$L__BB0_6;
$L__BB0_3:
	shr.u32 	%r9, %r22, 1;
	setp.ge.u32 	%p5, %r1, %r9;
	@%p5 bra 	$L__BB0_5;
	shl.b32 	%r19, %r9, 2;
	add.s32 	%r20, %r6, %r19;
	ld.shared.f32 	%f4, [%r20];
	ld.shared.f32 	%f5, [%r6];
	add.f32 	%f6, %f4, %f5;
	st.shared.f32 	[%r6], %f6;
$L__BB0_5:
	bar.sync 	0;
	setp.gt.u32 	%p6, %r22, 3;
	mov.u32 	%r22, %r9;
	@%p6 bra 	$L__BB0_3;
$L__BB0_6:
	setp.ne.s32 	%p7, %r1, 0;
	@%p7 bra 	$L__BB0_8;
	ld.shared.f32 	%f7, [shared_data];
	mad.lo.s32 	%r21, %r10, %r2, %r4;
	cvta.to.global.u64 	%rd10, %rd3;
	mul.wide.s32 	%rd11, %r21, 4;
	add.s64 	%rd12, %rd10, %rd11;
	st.global.f32 	[%rd12], %f7;
$L__BB0_8:
	ret;

}


// ===== COMPILED SASS (sm_100) =====

	.target	sm_100

	.elftype	@"ET_EXEC"


//--------------------- .note.nv.tkinfo           --------------------------
	.section	.note.nv.tkinfo,"",@"SHT_NOTE"
	.sectionflags	@"SHF_NOTE_NV_TKINFO"
	.tkinfo
        /*0018*/ 	.word	0x00000002
        /*0030*/ 	.string	""
        /*0030*/ 	.string	"ptxas"
        /*0030*/ 	.string	"Cuda compilation tools, release 13.0, V13.0.88"
        /*0030*/ 	.string	"Build cuda_13.0.r13.0/compiler.36424714_0"
        /*0030*/ 	.string	"-arch sm_100 -m 64 "



//--------------------- .note.nv.cuinfo           --------------------------
	.section	.note.nv.cuinfo,"",@"SHT_NOTE"
	.sectionflags	@"SHF_NOTE_NV_CUINFO"
        /*0018*/ 	.short	0x0002
        /*001a*/ 	.short	0x0064
        /*001c*/ 	.short	0x0082
	.zero		2


//--------------------- .nv.info                  --------------------------
	.section	.nv.info,"",@"SHT_CUDA_INFO"
	.align	4


	//----- nvinfo : EIATTR_REGCOUNT
	.align		4
        /*0000*/ 	.byte	0x04, 0x2f
        /*0002*/ 	.short	(.L_1 - .L_0)
	.align		4
.L_0:
        /*0004*/ 	.word	index@(_Z18float_inner_kerneliiiPKfS0_Pf)
        /*0008*/ 	.word	0x0000000d


	//----- nvinfo : EIATTR_FRAME_SIZE
	.align		4
.L_1:
        /*000c*/ 	.byte	0x04, 0x11
        /*000e*/ 	.short	(.L_3 - .L_2)
	.align		4
.L_2:
        /*0010*/ 	.word	index@(_Z18float_inner_kerneliiiPKfS0_Pf)
        /*0014*/ 	.word	0x00000000


	//----- nvinfo : EIATTR_MIN_STACK_SIZE
	.align		4
.L_3:
        /*0018*/ 	.byte	0x04, 0x12
        /*001a*/ 	.short	(.L_5 - .L_4)
	.align		4
.L_4:
        /*001c*/ 	.word	index@(_Z18float_inner_kerneliiiPKfS0_Pf)
        /*0020*/ 	.word	0x00000000
.L_5:


//--------------------- .nv.compat                --------------------------
	.section	.nv.compat,"",@"SHT_CUDA_COMPAT_INFO"
	.align	4
        /*0000*/ 	.byte	0x02, 0x09, 0x00, 0x00, 0x02, 0x02, 0x01, 0x00, 0x02, 0x05, 0x05, 0x00, 0x03, 0x07, 0x01, 0x01
        /*0010*/ 	.byte	0x02, 0x03, 0x00, 0x00, 0x02, 0x06, 0x01, 0x00, 0x04, 0x0b, 0x08, 0x00, 0x09, 0x00, 0x00, 0x00
        /*0020*/ 	.byte	0x00, 0x00, 0x00, 0x00


//--------------------- .nv.info._Z18float_inner_kerneliiiPKfS0_Pf --------------------------
	.section	.nv.info._Z18float_inner_kerneliiiPKfS0_Pf,"",@"SHT_CUDA_INFO"
	.sectionflags	@""
	.align	4


	//----- nvinfo : EIATTR_CUDA_API_VERSION
	.align		4
        /*0000*/ 	.byte	0x04, 0x37
        /*0002*/ 	.short	(.L_7 - .L_6)
.L_6:
        /*0004*/ 	.word	0x00000082


	//----- nvinfo : EIATTR_KPARAM_INFO
	.align		4
.L_7:
        /*0008*/ 	.byte	0x04, 0x17
        /*000a*/ 	.short	(.L_9 - .L_8)
.L_8:
        /*000c*/ 	.word	0x00000000
        /*0010*/ 	.short	0x0005
        /*0012*/ 	.short	0x0020
        /*0014*/ 	.byte	0x00, 0xf5, 0x21, 0x00


	//----- nvinfo : EIATTR_KPARAM_INFO
	.align		4
.L_9:
        /*0018*/ 	.byte	0x04, 0x17
        /*001a*/ 	.short	(.L_11 - .L_10)
.L_10:
        /*001c*/ 	.word	0x00000000
        /*0020*/ 	.short	0x0004
        /*0022*/ 	.short	0x0018
        /*0024*/ 	.byte	0x00, 0xf5, 0x21, 0x00


	//----- nvinfo : EIATTR_KPARAM_INFO
	.align		4
.L_11:
        /*0028*/ 	.byte	0x04, 0x17
        /*002a*/ 	.short	(.L_13 - .L_12)
.L_12:
        /*002c*/ 	.word	0x00000000
        /*0030*/ 	.short	0x0003
        /*0032*/ 	.short	0x0010
        /*0034*/ 	.byte	0x00, 0xf5, 0x21, 0x00


	//----- nvinfo : EIATTR_KPARAM_INFO
	.align		4
.L_13:
        /*0038*/ 	.byte	0x04, 0x17
        /*003a*/ 	.short	(.L_15 - .L_14)
.L_14:
        /*003c*/ 	.word	0x00000000
        /*0040*/ 	.short	0x0002
        /*0042*/ 	.short	0x0008
        /*0044*/ 	.byte	0x00, 0xf0, 0x11, 0x00


	//----- nvinfo : EIATTR_KPARAM_INFO
	.align		4
.L_15:
        /*0048*/ 	.byte	0x04, 0x17
        /*004a*/ 	.short	(.L_17 - .L_16)
.L_16:
        /*004c*/ 	.word	0x00000000
        /*0050*/ 	.short	0x0001
        /*0052*/ 	.short	0x0004
        /*0054*/ 	.byte	0x00, 0xf0, 0x11, 0x00


	//----- nvinfo : EIATTR_KPARAM_INFO
	.align		4
.L_17:
        /*0058*/ 	.byte	0x04, 0x17
        /*005a*/ 	.short	(.L_19 - .L_18)
.L_18:
        /*005c*/ 	.word	0x00000000
        /*0060*/ 	.short	0x0000
        /*0062*/ 	.short	0x0000
        /*0064*/ 	.byte	0x00, 0xf0, 0x11, 0x00


	//----- nvinfo : EIATTR_SPARSE_MMA_MASK
	.align		4
.L_19:
        /*0068*/ 	.byte	0x03, 0x50
        /*006a*/ 	.short	0x0000


	//----- nvinfo : EIATTR_MAXREG_COUNT
	.align		4
        /*006c*/ 	.byte	0x03, 0x1b
        /*006e*/ 	.short	0x00ff


	//----- nvinfo : EIATTR_NUM_BARRIERS
	.align		4
        /*0070*/ 	.byte	0x02, 0x4c
        /*0072*/ 	.byte	0x01
	.zero		1


	//----- nvinfo : EIATTR_MERCURY_ISA_VERSION
	.align		4
        /*0074*/ 	.byte	0x03, 0x5f
        /*0076*/ 	.short	0x0101


	//----- nvinfo : EIATTR_VRC_CTA_INIT_COUNT
	.align		4
        /*0078*/ 	.byte	0x02, 0x4a
	.zero		1
	.zero		1


	//----- nvinfo : EIATTR_EXIT_INSTR_OFFSETS
	.align		4
        /*007c*/ 	.byte	0x04, 0x1c
        /*007e*/ 	.short	(.L_21 - .L_20)


	//   ....[0]....
.L_20:
        /*0080*/ 	.word	0x000002a0


	//   ....[1]....
        /*0084*/ 	.word	0x00000340


	//----- nvinfo : EIATTR_CBANK_PARAM_SIZE
	.align		4
.L_21:
        /*0088*/ 	.byte	0x03, 0x19
        /*008a*/ 	.short	0x0028


	//----- nvinfo : EIATTR_PARAM_CBANK
	.align		4
        /*008c*/ 	.byte	0x04, 0x0a
        /*008e*/ 	.short	(.L_23 - .L_22)
	.align		4
.L_22:
        /*0090*/ 	.word	index@(.nv.constant0._Z18float_inner_kerneliiiPKfS0_Pf)
        /*0094*/ 	.short	0x0380
        /*0096*/ 	.short	0x0028


	//----- nvinfo : EIATTR_SW_WAR
	.align		4
.L_23:
        /*0098*/ 	.byte	0x04, 0x36
        /*009a*/ 	.short	(.L_25 - .L_24)
.L_24:
        /*009c*/ 	.word	0x00000008
.L_25:


//--------------------- .nv.callgraph             --------------------------
	.section	.nv.callgraph,"",@"SHT_CUDA_CALLGRAPH"
	.align	4
	.sectionentsize	8
	.align		4
        /*0000*/ 	.word	0x00000000
	.align		4
        /*0004*/ 	.word	0xffffffff
	.align		4
        /*0008*/ 	.word	0x00000000
	.align		4
        /*000c*/ 	.word	0xfffffffe
	.align		4
        /*0010*/ 	.word	0x00000000
	.align		4
        /*0014*/ 	.word	0xfffffffd
	.align		4
        /*0018*/ 	.word	0x00000000
	.align		4
        /*001c*/ 	.word	0xfffffffc


//--------------------- .text._Z18float_inner_kerneliiiPKfS0_Pf --------------------------
	.section	.text._Z18float_inner_kerneliiiPKfS0_Pf,"ax",@progbits
	.align	128
        .global         _Z18float_inner_kerneliiiPKfS0_Pf
        .type           _Z18float_inner_kerneliiiPKfS0_Pf,@function
        .size           _Z18float_inner_kerneliiiPKfS0_Pf,(.L_x_3 - _Z18float_inner_kerneliiiPKfS0_Pf)
        .other          _Z18float_inner_kerneliiiPKfS0_Pf,@"STO_CUDA_ENTRY STV_DEFAULT"
_Z18float_inner_kerneliiiPKfS0_Pf:
.text._Z18float_inner_kerneliiiPKfS0_Pf:
[----:B------:R-:W-:Y:S01]  /*0000*/  LDC R1, c[0x0][0x37c] ;  /* 0x0000df00ff017b82 */ /* 0x000fe20000000800 */
[----:B------:R-:W0:Y:S07]  /*0010*/  S2R R10, SR_TID.X ;  /* 0x00000000000a7919 */ /* 0x000e2e0000002100 */
[----:B------:R-:W1:Y:S01]  /*0020*/  LDC.64 R8, c[0x0][0x380] ;  /* 0x0000e000ff087b82 */ /* 0x000e620000000a00 */
[----:B------:R-:W2:Y:S01]  /*0030*/  LDCU UR4, c[0x0][0x388] ;  /* 0x00007100ff0477ac */ /* 0x000ea20008000800 */
[----:B------:R-:W3:Y:S01]  /*0040*/  S2R R0, SR_CTAID.Y ;  /* 0x0000000000007919 */ /* 0x000ee20000002600 */
[----:B------:R-:W4:Y:S05]  /*0050*/  LDCU.64 UR6, c[0x0][0x358] ;  /* 0x00006b00ff0677ac */ /* 0x000f2a0008000a00 */
[----:B------:R-:W0:Y:S08]  /*0060*/  S2UR UR8, SR_CTAID.X ;  /* 0x00000000000879c3 */ /* 0x000e300000002500 */
[----:B------:R-:W5:Y:S08]  /*0070*/  LDC.64 R2, c[0x0][0x390] ;  /* 0x0000e400ff027b82 */ /* 0x000f700000000a00 */
[----:B------:R-:W4:Y:S01]  /*0080*/  LDC.64 R4, c[0x0][0x398] ;  /* 0x0000e600ff047b82 */ /* 0x000f220000000a00 */
[----:B-1----:R-:W-:-:S02]  /*0090*/  IMAD R8, R9, R8, RZ ;  /* 0x0000000809087224 */ /* 0x002fc400078e02ff */
[C---:B--2---:R-:W-:Y:S02]  /*00a0*/  IMAD R6, R9.reuse, UR4, RZ ;  /* 0x0000000409067c24 */ /* 0x044fe4000f8e02ff */
[----:B0-----:R-:W-:Y:S02]  /*00b0*/  IMAD R7, R9, UR8, R10 ;  /* 0x0000000809077c24 */ /* 0x001fe4000f8e020a */
[----:B---3--:R-:W-:-:S03]  /*00c0*/  IMAD R9, R10, UR4, R0 ;  /* 0x000000040a097c24 */ /* 0x008fc6000f8e0200 */
[----:B------:R-:W-:-:S04]  /*00d0*/  ISETP.GE.AND P0, PT, R7, R8, PT ;  /* 0x000000080700720c */ /* 0x000fc80003f06270 */
[----:B------:R-:W-:-:S13]  /*00e0*/  ISETP.GE.OR P0, PT, R9, R6, P0 ;  /* 0x000000060900720c */ /* 0x000fda0000706670 */
[----:B-----5:R-:W-:-:S04]  /*00f0*/  @!P0 IMAD.WIDE R2, R7, 0x4, R2 ;  /* 0x0000000407028825 */ /* 0x020fc800078e0202 */
[----:B----4-:R-:W-:Y:S02]  /*0100*/  @!P0 IMAD.WIDE R4, R9, 0x4, R4 ;  /* 0x0000000409048825 */ /* 0x010fe400078e0204 */
[----:B------:R-:W2:Y:S04]  /*0110*/  @!P0 LDG.E R2, desc[UR6][R2.64] ;  /* 0x0000000602028981 */ /* 0x000ea8000c1e1900 */
[----:B------:R-:W2:Y:S01]  /*0120*/  @!P0 LDG.E R5, desc[UR6][R4.64] ;  /* 0x0000000604058981 */ /* 0x000ea2000c1e1900 */
[----:B------:R-:W0:Y:S01]  /*0130*/  S2UR UR5, SR_CgaCtaId ;  /* 0x00000000000579c3 */ /* 0x000e220000008800 */
[----:B------:R-:W-:Y:S01]  /*0140*/  UMOV UR4, 0x400 ;  /* 0x0000040000047882 */ /* 0x000fe20000000000 */
[----:B------:R-:W1:Y:S01]  /*0150*/  LDCU UR9, c[0x0][0x360] ;  /* 0x00006c00ff0977ac */ /* 0x000e620008000800 */
[----:B------:R-:W-:Y:S01]  /*0160*/  ISETP.NE.AND P1, PT, R10, RZ, PT ;  /* 0x000000ff0a00720c */ /* 0x000fe20003f25270 */
[----:B-1----:R-:W-:-:S02]  /*0170*/  UISETP.GE.U32.AND UP0, UPT, UR9, 0x2, UPT ;  /* 0x000000020900788c */ /* 0x002fc4000bf06070 */
[----:B0-----:R-:W-:-:S06]  /*0180*/  ULEA UR4, UR5, UR4, 0x18 ;  /* 0x0000000405047291 */ /* 0x001fcc000f8ec0ff */
[----:B------:R-:W-:Y:S01]  /*0190*/  LEA R6, R10, UR4, 0x2 ;  /* 0x000000040a067c11 */ /* 0x000fe2000f8e10ff */
[----:B--2---:R-:W-:-:S05]  /*01a0*/  @!P0 FMUL R7, R2, R5 ;  /* 0x0000000502078220 */ /* 0x004fca0000400000 */
[----:B------:R0:W-:Y:S01]  /*01b0*/  @!P0 STS [R6], R7 ;  /* 0x0000000706008388 */ /* 0x0001e20000000800 */
[----:B------:R-:W-:Y:S06]  /*01c0*/  BAR.SYNC.DEFER_BLOCKING 0x0 ;  /* 0x0000000000007b1d */ /* 0x000fec0000010000 */
[----:B------:R-:W-:Y:S05]  /*01d0*/  BRA.U !UP0, `(.L_x_0) ;  /* 0x0000000108307547 */ /* 0x000fea000b800000 */
[----:B------:R-:W-:-:S07]  /*01e0*/  MOV R2, UR9 ;  /* 0x0000000900027c02 */ /* 0x000fce0008000f00 */
.L_x_1:
[----:B0-----:R-:W-:-:S04]  /*01f0*/  SHF.R.U32.HI R7, RZ, 0x1, R2 ;  /* 0x00000001ff077819 */ /* 0x001fc80000011602 */
[----:B------:R-:W-:-:S13]  /*0200*/  ISETP.GE.U32.AND P0, PT, R10, R7, PT ;  /* 0x000000070a00720c */ /* 0x000fda0003f06070 */
[----:B------:R-:W-:Y:S01]  /*0210*/  @!P0 LEA R3, R7, R6, 0x2 ;  /* 0x0000000607038211 */ /* 0x000fe200078e10ff */
[----:B------:R-:W-:Y:S05]  /*0220*/  @!P0 LDS R4, [R6] ;  /* 0x0000000006048984 */ /* 0x000fea0000000800 */
[----:B------:R-:W0:Y:S02]  /*0230*/  @!P0 LDS R3, [R3] ;  /* 0x0000000003038984 */ /* 0x000e240000000800 */
[----:B0-----:R-:W-:-:S05]  /*0240*/  @!P0 FADD R5, R3, R4 ;  /* 0x0000000403058221 */ /* 0x001fca0000000000 */
[----:B------:R1:W-:Y:S01]  /*0250*/  @!P0 STS [R6], R5 ;  /* 0x0000000506008388 */ /* 0x0003e20000000800 */
[----:B------:R-:W-:Y:S01]  /*0260*/  BAR.SYNC.DEFER_BLOCKING 0x0 ;  /* 0x0000000000007b1d */ /* 0x000fe20000010000 */
[----:B------:R-:W-:Y:S02]  /*0270*/  ISETP.GT.U32.AND P0, PT, R2, 0x3, PT ;  /* 0x000000030200780c */ /* 0x000fe40003f04070 */
[----:B------:R-:W-:-:S11]  /*0280*/  MOV R2, R7 ;  /* 0x0000000700027202 */ /* 0x000fd60000000f00 */
[----:B-1----:R-:W-:Y:S05]  /*0290*/  @P0 BRA `(.L_x_1) ;  /* 0xfffffffc00d40947 */ /* 0x002fea000383ffff */
.L_x_0:
[----:B------:R-:W-:Y:S05]  /*02a0*/  @P1 EXIT ;  /* 0x000000000000194d */ /* 0x000fea0003800000 */
[----:B------:R-:W1:Y:S01]  /*02b0*/  S2UR UR5, SR_CgaCtaId ;  /* 0x00000000000579c3 */ /* 0x000e620000008800 */
[----:B------:R-:W-:-:S07]  /*02c0*/  UMOV UR4, 0x400 ;  /* 0x0000040000047882 */ /* 0x000fce0000000000 */
[----:B0-----:R-:W0:Y:S08]  /*02d0*/  LDC R7, c[0x0][0x388] ;  /* 0x0000e200ff077b82 */ /* 0x001e300000000800 */
[----:B------:R-:W2:Y:S01]  /*02e0*/  LDC.64 R2, c[0x0][0x3a0] ;  /* 0x0000e800ff027b82 */ /* 0x000ea20000000a00 */
[----:B-1----:R-:W-:Y:S01]  /*02f0*/  ULEA UR4, UR5, UR4, 0x18 ;  /* 0x0000000405047291 */ /* 0x002fe2000f8ec0ff */
[----:B0-----:R-:W-:-:S08]  /*0300*/  IMAD R7, R7, UR8, R0 ;  /* 0x0000000807077c24 */ /* 0x001fd0000f8e0200 */
[----:B------:R-:W0:Y:S01]  /*0310*/  LDS R5, [UR4] ;  /* 0x00000004ff057984 */ /* 0x000e220008000800 */
[----:B--2---:R-:W-:-:S05]  /*0320*/  IMAD.WIDE R2, R7, 0x4, R2 ;  /* 0x0000000407027825 */ /* 0x004fca00078e0202 */
[----:B0-----:R-:W-:Y:S01]  /*0330*/  STG.E desc[UR6][R2.64], R5 ;  /* 0x0000000502007986 */ /* 0x001fe2000c101906 */
[----:B------:R-:W-:Y:S05]  /*0340*/  EXIT ;  /* 0x000000000000794d */ /* 0x000fea0003800000 */
.L_x_2:
[----:B------:R-:W-:-:S00]  /*0350*/  BRA `(.L_x_2) ;  /* 0xfffffffc00fc7947 */ /* 0x000fc0000383ffff */
[----:B------:R-:W-:-:S00]  /*0360*/  NOP ;  /* 0x0000000000007918 */ /* 0x000fc00000000000 */
        /* <DEDUP_REMOVED lines=9> */
.L_x_3:


//--------------------- .nv.shared._Z18float_inner_kerneliiiPKfS0_Pf --------------------------
	.section	.nv.shared._Z18float_inner_kerneliiiPKfS0_Pf,"aw",@nobits
	.sectionflags	@""
	.align	16
	.zero		1024


//--------------------- .nv.shared.reserved.0     --------------------------
	.section	.nv.shared.reserved.0,"aw",@nobits
	.weak		__nv_reservedSMEM_offset_0_alias
	.size		__nv_reservedSMEM_offset_0_alias, 0, 64
	.other		__nv_reservedSMEM_offset_0_alias,@"STO_CUDA_RESERVED_SHARED STV_DEFAULT"
__nv_reservedSMEM_offset_0_alias:
	.zero		0
	.zero		64


//--------------------- .nv.constant0._Z18float_inner_kerneliiiPKfS0_Pf --------------------------
	.section	.nv.constant0._Z18float_inner_kerneliiiPKfS0_Pf,"a",@progbits
	.sectionflags	@""
	.align	4
.nv.constant0._Z18float_inner_kerneliiiPKfS0_Pf:
	.zero		936


//--------------------- SYMBOLS --------------------------

	.type		.nv.reservedSmem.offset0,@object
	.size		.nv.reservedSmem.offset0,0x4
	.type		.nv.reservedSmem.cap,@object
	.size		.nv.reservedSmem.cap,0x4
